//
// Generated by NVIDIA NVVM Compiler
//
// Compiler Build ID: CL-36424714
// Cuda compilation tools, release 13.0, V13.0.88
// Based on NVVM 20.0.0
//

.version 9.0
.target sm_100
.address_size 64

	// .globl	_Z18atomic_test_kernelPj

.visible .entry _Z18atomic_test_kernelPj(
	.param .u64 .ptr .align 1 _Z18atomic_test_kernelPj_param_0
)
{
	.reg .pred 	%p<2>;
	.reg .b32 	%r<19>;
	.reg .b64 	%rd<3>;

	ld.param.u64 	%rd2, [_Z18atomic_test_kernelPj_param_0];
	cvta.to.global.u64 	%rd1, %rd2;
	mov.u32 	%r2, %ntid.x;
	mov.u32 	%r3, %ctaid.x;
	mov.u32 	%r4, %tid.x;
	mad.lo.s32 	%r1, %r2, %r3, %r4;
	atom.global.add.u32 	%r5, [%rd1], 1;
	atom.global.add.u32 	%r6, [%rd1+4], -1;
	atom.global.exch.b32 	%r7, [%rd1+8], %r1;
	atom.global.max.u32 	%r8, [%rd1+12], %r1;
	atom.global.min.u32 	%r9, [%rd1+16], %r1;
	add.s32 	%r10, %r1, -1;
	atom.relaxed.global.cas.b32 	%r11, [%rd1+20], %r10, %r1;
	add.s32 	%r12, %r1, 7;
	atom.global.and.b32 	%r13, [%rd1+24], %r12;
	setp.gt.u32 	%p1, %r1, 31;
	@%p1 bra 	$L__BB0_2;
	mov.b32 	%r14, 1;
	shl.b32 	%r15, %r14, %r1;
	atom.global.or.b32 	%r16, [%rd1+28], %r15;
$L__BB0_2:
	atom.global.xor.b32 	%r17, [%rd1+32], %r1;
	atom.global.inc.u32 	%r18, [%rd1+36], 0;
	ret;

}


// ===== COMPILED SASS (sm_100) =====

	.target	sm_100

	.elftype	@"ET_EXEC"


//--------------------- .note.nv.tkinfo           --------------------------
	.section	.note.nv.tkinfo,"",@"SHT_NOTE"
	.sectionflags	@"SHF_NOTE_NV_TKINFO"
	.tkinfo
        /*0018*/ 	.word	0x00000002
        /*0030*/ 	.string	""
        /*0030*/ 	.string	"ptxas"
        /*0030*/ 	.string	"Cuda compilation tools, release 13.0, V13.0.88"
        /*0030*/ 	.string	"Build cuda_13.0.r13.0/compiler.36424714_0"
        /*0030*/ 	.string	"-arch sm_100 -m 64 "



//--------------------- .note.nv.cuinfo           --------------------------
	.section	.note.nv.cuinfo,"",@"SHT_NOTE"
	.sectionflags	@"SHF_NOTE_NV_CUINFO"
        /*0018*/ 	.short	0x0002
        /*001a*/ 	.short	0x0064
        /*001c*/ 	.short	0x0082
	.zero		2


//--------------------- .nv.info                  --------------------------
	.section	.nv.info,"",@"SHT_CUDA_INFO"
	.align	4


	//----- nvinfo : EIATTR_REGCOUNT
	.align		4
        /*0000*/ 	.byte	0x04, 0x2f
        /*0002*/ 	.short	(.L_1 - .L_0)
	.align		4
.L_0:
        /*0004*/ 	.word	index@(_Z18atomic_test_kernelPj)
        /*0008*/ 	.word	0x00000014


	//----- nvinfo : EIATTR_FRAME_SIZE
	.align		4
.L_1:
        /*000c*/ 	.byte	0x04, 0x11
        /*000e*/ 	.short	(.L_3 - .L_2)
	.align		4
.L_2:
        /*0010*/ 	.word	index@(_Z18atomic_test_kernelPj)
        /*0014*/ 	.word	0x00000000


	//----- nvinfo : EIATTR_MIN_STACK_SIZE
	.align		4
.L_3:
        /*0018*/ 	.byte	0x04, 0x12
        /*001a*/ 	.short	(.L_5 - .L_4)
	.align		4
.L_4:
        /*001c*/ 	.word	index@(_Z18atomic_test_kernelPj)
        /*0020*/ 	.word	0x00000000
.L_5:


//--------------------- .nv.compat                --------------------------
	.section	.nv.compat,"",@"SHT_CUDA_COMPAT_INFO"
	.align	4
        /*0000*/ 	.byte	0x02, 0x09, 0x00, 0x00, 0x02, 0x02, 0x01, 0x00, 0x02, 0x05, 0x05, 0x00, 0x03, 0x07, 0x01, 0x01
        /*0010*/ 	.byte	0x02, 0x03, 0x00, 0x00, 0x02, 0x06, 0x01, 0x00, 0x04, 0x0b, 0x08, 0x00, 0x09, 0x00, 0x00, 0x00
        /*0020*/ 	.byte	0x00, 0x00, 0x00, 0x00


//--------------------- .nv.info._Z18atomic_test_kernelPj --------------------------
	.section	.nv.info._Z18atomic_test_kernelPj,"",@"SHT_CUDA_INFO"
	.sectionflags	@""
	.align	4


	//----- nvinfo : EIATTR_CUDA_API_VERSION
	.align		4
        /*0000*/ 	.byte	0x04, 0x37
        /*0002*/ 	.short	(.L_7 - .L_6)
.L_6:
        /*0004*/ 	.word	0x00000082


	//----- nvinfo : EIATTR_KPARAM_INFO
	.align		4
.L_7:
        /*0008*/ 	.byte	0x04, 0x17
        /*000a*/ 	.short	(.L_9 - .L_8)
.L_8:
        /*000c*/ 	.word	0x00000000
        /*0010*/ 	.short	0x0000
        /*0012*/ 	.short	0x0000
        /*0014*/ 	.byte	0x00, 0xf5, 0x21, 0x00


	//----- nvinfo : EIATTR_SPARSE_MMA_MASK
	.align		4
.L_9:
        /*0018*/ 	.byte	0x03, 0x50
        /*001a*/ 	.short	0x0000


	//----- nvinfo : EIATTR_MAXREG_COUNT
	.align		4
        /*001c*/ 	.byte	0x03, 0x1b
        /*001e*/ 	.short	0x00ff


	//----- nvinfo : EIATTR_MERCURY_ISA_VERSION
	.align		4
        /*0020*/ 	.byte	0x03, 0x5f
        /*0022*/ 	.short	0x0101


	//----- nvinfo : EIATTR_INT_WARP_WIDE_INSTR_OFFSETS
	.align		4
        /*0024*/ 	.byte	0x04, 0x31
        /*0026*/ 	.short	(.L_11 - .L_10)


	//   ....[0]....
.L_10:
        /*0028*/ 	.word	0x00000070


	//   ....[1]....
        /*002c*/ 	.word	0x00000130


	//   ....[2]....
        /*0030*/ 	.word	0x00000140


	//   ....[3]....
        /*0034*/ 	.word	0x00000150


	//   ....[4]....
        /*0038*/ 	.word	0x00000250


	//   ....[5]....
        /*003c*/ 	.word	0x00000290


	//   ....[6]....
        /*0040*/ 	.word	0x000002d0


	//   ....[7]....
        /*0044*/ 	.word	0x000002e0


	//----- nvinfo : EIATTR_VRC_CTA_INIT_COUNT
	.align		4
.L_11:
        /*0048*/ 	.byte	0x02, 0x4a
	.zero		1
	.zero		1


	//----- nvinfo : EIATTR_EXIT_INSTR_OFFSETS
	.align		4
        /*004c*/ 	.byte	0x04, 0x1c
        /*004e*/ 	.short	(.L_13 - .L_12)


	//   ....[0]....
.L_12:
        /*0050*/ 	.word	0x00000340


	//----- nvinfo : EIATTR_CRS_STACK_SIZE
	.align		4
.L_13:
        /*0054*/ 	.byte	0x04, 0x1e
        /*0056*/ 	.short	(.L_15 - .L_14)
.L_14:
        /*0058*/ 	.word	0x00000000


	//----- nvinfo : EIATTR_CBANK_PARAM_SIZE
	.align		4
.L_15:
        /*005c*/ 	.byte	0x03, 0x19
        /*005e*/ 	.short	0x0008


	//----- nvinfo : EIATTR_PARAM_CBANK
	.align		4
        /*0060*/ 	.byte	0x04, 0x0a
        /*0062*/ 	.short	(.L_17 - .L_16)
	.align		4
.L_16:
        /*0064*/ 	.word	index@(.nv.constant0._Z18atomic_test_kernelPj)
        /*0068*/ 	.short	0x0380
        /*006a*/ 	.short	0x0008


	//----- nvinfo : EIATTR_SW_WAR
	.align		4
.L_17:
        /*006c*/ 	.byte	0x04, 0x36
        /*006e*/ 	.short	(.L_19 - .L_18)
.L_18:
        /*0070*/ 	.word	0x00000008
.L_19:


//--------------------- .nv.callgraph             --------------------------
	.section	.nv.callgraph,"",@"SHT_CUDA_CALLGRAPH"
	.align	4
	.sectionentsize	8
	.align		4
        /*0000*/ 	.word	0x00000000
	.align		4
        /*0004*/ 	.word	0xffffffff
	.align		4
        /*0008*/ 	.word	0x00000000
	.align		4
        /*000c*/ 	.word	0xfffffffe
	.align		4
        /*0010*/ 	.word	0x00000000
	.align		4
        /*0014*/ 	.word	0xfffffffd
	.align		4
        /*0018*/ 	.word	0x00000000
	.align		4
        /*001c*/ 	.word	0xfffffffc


//--------------------- .text._Z18atomic_test_kernelPj --------------------------
	.section	.text._Z18atomic_test_kernelPj,"ax",@progbits
	.align	128
        .global         _Z18atomic_test_kernelPj
        .type           _Z18atomic_test_kernelPj,@function
        .size           _Z18atomic_test_kernelPj,(.L_x_3 - _Z18atomic_test_kernelPj)
        .other          _Z18atomic_test_kernelPj,@"STO_CUDA_ENTRY STV_DEFAULT"
_Z18atomic_test_kernelPj:
.text._Z18atomic_test_kernelPj:
[----:B------:R-:W-:Y:S01]  /*0000*/  LDC R1, c[0x0][0x37c] ;  /* 0x0000df00ff017b82 */ /* 0x000fe20000000800 */
[----:B------:R-:W0:Y:S01]  /*0010*/  S2R R7, SR_CTAID.X ;  /* 0x0000000000077919 */ /* 0x000e220000002500 */
[----:B------:R-:W0:Y:S06]  /*0020*/  LDCU UR6, c[0x0][0x360] ;  /* 0x00006c00ff0677ac */ /* 0x000e2c0008000800 */
[----:B------:R-:W1:Y:S01]  /*0030*/  LDC.64 R2, c[0x0][0x380] ;  /* 0x0000e000ff027b82 */ /* 0x000e620000000a00 */
[----:B------:R-:W0:Y:S01]  /*0040*/  S2R R0, SR_TID.X ;  /* 0x0000000000007919 */ /* 0x000e220000002100 */
[----:B------:R-:W2:Y:S01]  /*0050*/  LDCU.64 UR4, c[0x0][0x380] ;  /* 0x00007000ff0477ac */ /* 0x000ea20008000a00 */
[----:B------:R-:W3:Y:S01]  /*0060*/  S2R R8, SR_LANEID ;  /* 0x0000000000087919 */ /* 0x000ee20000000000 */
[----:B------:R-:W-:-:S02]  /*0070*/  VOTEU.ANY UR8, UPT, PT ;  /* 0x0000000000087886 */ /* 0x000fc400038e0100 */
[----:B------:R-:W-:Y:S02]  /*0080*/  UFLO.U32 UR9, UR8 ;  /* 0x00000008000972bd */ /* 0x000fe400080e0000 */
[----:B------:R-:W4:Y:S01]  /*0090*/  POPC R9, UR8 ;  /* 0x0000000800097d09 */ /* 0x000f220008000000 */
[----:B--2---:R-:W-:-:S04]  /*00a0*/  UIADD3 UR4, UP0, UPT, UR4, 0x4, URZ ;  /* 0x0000000404047890 */ /* 0x004fc8000ff1e0ff */
[----:B------:R-:W-:Y:S01]  /*00b0*/  UIADD3.X UR5, UPT, UPT, URZ, UR5, URZ, UP0, !UPT ;  /* 0x00000005ff057290 */ /* 0x000fe200087fe4ff */
[----:B----4-:R-:W-:Y:S02]  /*00c0*/  IMAD.MOV R17, RZ, RZ, -R9 ;  /* 0x000000ffff117224 */ /* 0x010fe400078e0a09 */
[----:B------:R-:W-:-:S03]  /*00d0*/  IMAD.U32 R4, RZ, RZ, UR4 ;  /* 0x00000004ff047e24 */ /* 0x000fc6000f8e00ff */
[----:B------:R-:W-:Y:S01]  /*00e0*/  MOV R5, UR5 ;  /* 0x0000000500057c02 */ /* 0x000fe20008000f00 */
[----:B0-----:R-:W-:Y:S01]  /*00f0*/  IMAD R7, R7, UR6, R0 ;  /* 0x0000000607077c24 */ /* 0x001fe2000f8e0200 */
[----:B------:R-:W1:Y:S03]  /*0100*/  LDCU.64 UR6, c[0x0][0x358] ;  /* 0x00006b00ff0677ac */ /* 0x000e660008000a00 */
[C---:B------:R-:W-:Y:S01]  /*0110*/  VIADD R0, R7.reuse, 0x7 ;  /* 0x0000000707007836 */ /* 0x040fe20000000000 */
[----:B---3--:R-:W-:Y:S02]  /*0120*/  ISETP.EQ.U32.AND P1, PT, R8, UR9, PT ;  /* 0x0000000908007c0c */ /* 0x008fe4000bf22070 */
[C---:B------:R-:W-:Y:S01]  /*0130*/  CREDUX.MAX UR8, R7.reuse ;  /* 0x00000000070872cc */ /* 0x040fe20000000000 */
[----:B------:R-:W0:Y:S01]  /*0140*/  REDUX UR10, R0 ;  /* 0x00000000000a73c4 */ /* 0x000e220000000000 */
[----:B------:R-:W-:-:S02]  /*0150*/  CREDUX.MIN UR9, R7 ;  /* 0x00000000070972cc */ /* 0x000fc40000008000 */
[C---:B------:R-:W-:Y:S01]  /*0160*/  ISETP.GT.U32.AND P0, PT, R7.reuse, 0x1f, PT ;  /* 0x0000001f0700780c */ /* 0x040fe20003f04070 */
[----:B------:R-:W-:Y:S01]  /*0170*/  VIADD R6, R7, 0xffffffff ;  /* 0xffffffff07067836 */ /* 0x000fe20000000000 */
[----:B------:R-:W-:Y:S05]  /*0180*/  BSSY.RECONVERGENT B0, `(.L_x_0) ;  /* 0x0000014000007945 */ /* 0x000fea0003800200 */
[----:B-1----:R1:W-:Y:S02]  /*0190*/  @P1 REDG.E.ADD.STRONG.GPU desc[UR6][R2.64], R9 ;  /* 0x000000090200198e */ /* 0x0023e4000c12e106 */
[----:B------:R-:W-:Y:S02]  /*01a0*/  IMAD.U32 R11, RZ, RZ, UR8 ;  /* 0x00000008ff0b7e24 */ /* 0x000fe4000f8e00ff */
[----:B------:R-:W-:Y:S01]  /*01b0*/  MOV R13, UR9 ;  /* 0x00000009000d7c02 */ /* 0x000fe20008000f00 */
[----:B------:R1:W-:Y:S04]  /*01c0*/  @P1 REDG.E.ADD.STRONG.GPU desc[UR6][R4.64], R17 ;  /* 0x000000110400198e */ /* 0x0003e8000c12e106 */
[----:B------:R1:W2:Y:S04]  /*01d0*/  ATOMG.E.EXCH.STRONG.GPU PT, RZ, desc[UR6][R4.64+0x4], R7 ;  /* 0x8000040704ff79a8 */ /* 0x0002a8000c1ef106 */
[----:B------:R1:W-:Y:S01]  /*01e0*/  @P1 REDG.E.MAX.STRONG.GPU desc[UR6][R4.64+0x8], R11 ;  /* 0x0000080b0400198e */ /* 0x0003e2000d12e106 */
[----:B0-----:R-:W-:-:S03]  /*01f0*/  IMAD.U32 R15, RZ, RZ, UR10 ;  /* 0x0000000aff0f7e24 */ /* 0x001fc6000f8e00ff */
[----:B------:R1:W-:Y:S04]  /*0200*/  @P1 REDG.E.MIN.STRONG.GPU desc[UR6][R4.64+0xc], R13 ;  /* 0x00000c0d0400198e */ /* 0x0003e8000c92e106 */
[----:B------:R1:W3:Y:S04]  /*0210*/  ATOMG.E.CAS.STRONG.GPU PT, RZ, [R4+0x10], R6, R7 ;  /* 0x0000100604ff73a9 */ /* 0x0002e800001ee107 */
[----:B------:R1:W-:Y:S01]  /*0220*/  @P1 REDG.E.AND.STRONG.GPU desc[UR6][R4.64+0x14], R15 ;  /* 0x0000140f0400198e */ /* 0x0003e2000e92e106 */
[----:B------:R-:W-:Y:S05]  /*0230*/  @P0 BRA `(.L_x_1) ;  /* 0x0000000000200947 */ /* 0x000fea0003800000 */
[----:B------:R-:W-:Y:S01]  /*0240*/  HFMA2 R0, -RZ, RZ, 0, 5.9604644775390625e-08 ;  /* 0x00000001ff007431 */ /* 0x000fe200000001ff */
[----:B------:R-:W-:Y:S02]  /*0250*/  VOTEU.ANY UR4, UPT, PT ;  /* 0x0000000000047886 */ /* 0x000fe400038e0100 */
[----:B------:R-:W-:-:S06]  /*0260*/  UFLO.U32 UR4, UR4 ;  /* 0x00000004000472bd */ /* 0x000fcc00080e0000 */
[----:B------:R-:W-:Y:S02]  /*0270*/  ISETP.EQ.U32.AND P0, PT, R8, UR4, PT ;  /* 0x0000000408007c0c */ /* 0x000fe4000bf02070 */
[----:B------:R-:W-:-:S04]  /*0280*/  SHF.L.U32 R0, R0, R7, RZ ;  /* 0x0000000700007219 */ /* 0x000fc800000006ff */
[----:B------:R-:W1:Y:S02]  /*0290*/  REDUX.OR UR5, R0 ;  /* 0x00000000000573c4 */ /* 0x000e640000004000 */
[----:B-1----:R-:W-:-:S05]  /*02a0*/  IMAD.U32 R3, RZ, RZ, UR5 ;  /* 0x00000005ff037e24 */ /* 0x002fca000f8e00ff */
[----:B------:R0:W-:Y:S02]  /*02b0*/  @P0 REDG.E.OR.STRONG.GPU desc[UR6][R4.64+0x18], R3 ;  /* 0x000018030400098e */ /* 0x0001e4000f12e106 */
.L_x_1:
[----:B------:R-:W-:Y:S05]  /*02c0*/  BSYNC.RECONVERGENT B0 ;  /* 0x0000000000007941 */ /* 0x000fea0003800200 */
.L_x_0:
[----:B------:R-:W0:Y:S01]  /*02d0*/  REDUX.XOR UR5, R7 ;  /* 0x00000000070573c4 */ /* 0x000e220000008000 */
[----:B------:R-:W-:Y:S02]  /*02e0*/  VOTEU.ANY UR4, UPT, PT ;  /* 0x0000000000047886 */ /* 0x000fe400038e0100 */
[----:B------:R-:W-:-:S06]  /*02f0*/  UFLO.U32 UR4, UR4 ;  /* 0x00000004000472bd */ /* 0x000fcc00080e0000 */
[----:B------:R-:W-:Y:S02]  /*0300*/  ISETP.EQ.U32.AND P0, PT, R8, UR4, PT ;  /* 0x0000000408007c0c */ /* 0x000fe4000bf02070 */
[----:B01----:R-:W-:-:S11]  /*0310*/  MOV R3, UR5 ;  /* 0x0000000500037c02 */ /* 0x003fd60008000f00 */
[----:B------:R-:W-:Y:S04]  /*0320*/  @P0 REDG.E.XOR.STRONG.GPU desc[UR6][R4.64+0x1c], R3 ;  /* 0x00001c030400098e */ /* 0x000fe8000f92e106 */
[----:B------:R-:W-:Y:S01]  /*0330*/  REDG.E.INC.STRONG.GPU desc[UR6][R4.64+0x20], RZ ;  /* 0x000020ff0400798e */ /* 0x000fe2000d92e106 */
[----:B------:R-:W-:Y:S05]  /*0340*/  EXIT ;  /* 0x000000000000794d */ /* 0x000fea0003800000 */
.L_x_2:
[----:B------:R-:W-:-:S00]  /*0350*/  BRA `(.L_x_2) ;  /* 0xfffffffc00fc7947 */ /* 0x000fc0000383ffff */
[----:B------:R-:W-:-:S00]  /*0360*/  NOP ;  /* 0x0000000000007918 */ /* 0x000fc00000000000 */
        /* <DEDUP_REMOVED lines=9> */
.L_x_3:


//--------------------- .nv.shared.reserved.0     --------------------------
	.section	.nv.shared.reserved.0,"aw",@nobits
	.weak		__nv_reservedSMEM_offset_0_alias
	.size		__nv_reservedSMEM_offset_0_alias, 0, 64
	.other		__nv_reservedSMEM_offset_0_alias,@"STO_CUDA_RESERVED_SHARED STV_DEFAULT"
__nv_reservedSMEM_offset_0_alias:
	.zero		0
	.zero		64


//--------------------- .nv.constant0._Z18atomic_test_kernelPj --------------------------
	.section	.nv.constant0._Z18atomic_test_kernelPj,"a",@progbits
	.sectionflags	@""
	.align	4
.nv.constant0._Z18atomic_test_kernelPj:
	.zero		904


//--------------------- SYMBOLS --------------------------

	.type		.nv.reservedSmem.offset0,@object
	.size		.nv.reservedSmem.offset0,0x4
